//
// Generated by NVIDIA NVVM Compiler
//
// Compiler Build ID: CL-36424714
// Cuda compilation tools, release 13.0, V13.0.88
// Based on NVVM 20.0.0
//

.version 9.0
.target sm_100
.address_size 64


.entry _Z24fill_indexed_triu_kernelPdPiS0_iii(
	.param .u64 .ptr .align 1 _Z24fill_indexed_triu_kernelPdPiS0_iii_param_0,
	.param .u64 .ptr .align 1 _Z24fill_indexed_triu_kernelPdPiS0_iii_param_1,
	.param .u64 .ptr .align 1 _Z24fill_indexed_triu_kernelPdPiS0_iii_param_2,
	.param .u32 _Z24fill_indexed_triu_kernelPdPiS0_iii_param_3,
	.param .u32 _Z24fill_indexed_triu_kernelPdPiS0_iii_param_4,
	.param .u32 _Z24fill_indexed_triu_kernelPdPiS0_iii_param_5
)
{
	.reg .pred 	%p<6>;
	.reg .b32 	%r<22>;
	.reg .b64 	%rd<23>;
	.reg .b64 	%fd<2>;

	ld.param.u64 	%rd4, [_Z24fill_indexed_triu_kernelPdPiS0_iii_param_0];
	ld.param.u64 	%rd5, [_Z24fill_indexed_triu_kernelPdPiS0_iii_param_1];
	ld.param.u64 	%rd6, [_Z24fill_indexed_triu_kernelPdPiS0_iii_param_2];
	ld.param.u32 	%r10, [_Z24fill_indexed_triu_kernelPdPiS0_iii_param_3];
	ld.param.u32 	%r8, [_Z24fill_indexed_triu_kernelPdPiS0_iii_param_4];
	ld.param.u32 	%r9, [_Z24fill_indexed_triu_kernelPdPiS0_iii_param_5];
	mov.u32 	%r11, %ctaid.x;
	shl.b32 	%r12, %r11, 4;
	mov.u32 	%r13, %tid.y;
	add.s32 	%r1, %r12, %r13;
	setp.ge.s32 	%p1, %r1, %r10;
	@%p1 bra 	$L__BB0_4;
	cvta.to.global.u64 	%rd7, %rd5;
	cvta.to.global.u64 	%rd8, %rd6;
	mul.wide.s32 	%rd9, %r1, 4;
	add.s64 	%rd10, %rd7, %rd9;
	ld.global.u32 	%r14, [%rd10];
	mov.u32 	%r15, %ctaid.y;
	mul.lo.s32 	%r16, %r8, %r15;
	mad.lo.s32 	%r2, %r16, %r8, %r14;
	div.s32 	%r17, %r14, %r8;
	mul.wide.u32 	%rd11, %r15, 4;
	add.s64 	%rd12, %rd8, %rd11;
	ld.global.u32 	%r18, [%rd12];
	sub.s32 	%r19, %r18, %r17;
	mad.lo.s32 	%r20, %r19, %r8, %r14;
	mad.lo.s32 	%r3, %r20, %r8, %r17;
	setp.eq.s32 	%p2, %r3, %r2;
	mov.u32 	%r21, %tid.x;
	setp.ge.s32 	%p3, %r21, %r9;
	or.pred  	%p4, %p2, %p3;
	@%p4 bra 	$L__BB0_4;
	cvta.to.global.u64 	%rd1, %rd4;
	cvt.u64.u32 	%rd13, %r9;
	cvt.s64.s32 	%rd14, %r2;
	mul.lo.s64 	%rd2, %rd14, %rd13;
	cvt.s64.s32 	%rd15, %r3;
	mul.lo.s64 	%rd3, %rd15, %rd13;
	mov.u32 	%r5, %ntid.x;
$L__BB0_3:
	cvt.s64.s32 	%rd16, %r21;
	add.s64 	%rd17, %rd2, %rd16;
	shl.b64 	%rd18, %rd17, 3;
	add.s64 	%rd19, %rd1, %rd18;
	ld.global.f64 	%fd1, [%rd19];
	add.s64 	%rd20, %rd3, %rd16;
	shl.b64 	%rd21, %rd20, 3;
	add.s64 	%rd22, %rd1, %rd21;
	st.global.f64 	[%rd22], %fd1;
	add.s32 	%r21, %r21, %r5;
	setp.lt.s32 	%p5, %r21, %r9;
	@%p5 bra 	$L__BB0_3;
$L__BB0_4:
	ret;

}
.entry _Z20fill_bvk_triu_kernelPdPiS0_iii(
	.param .u64 .ptr .align 1 _Z20fill_bvk_triu_kernelPdPiS0_iii_param_0,
	.param .u64 .ptr .align 1 _Z20fill_bvk_triu_kernelPdPiS0_iii_param_1,
	.param .u64 .ptr .align 1 _Z20fill_bvk_triu_kernelPdPiS0_iii_param_2,
	.param .u32 _Z20fill_bvk_triu_kernelPdPiS0_iii_param_3,
	.param .u32 _Z20fill_bvk_triu_kernelPdPiS0_iii_param_4,
	.param .u32 _Z20fill_bvk_triu_kernelPdPiS0_iii_param_5
)
{
	.reg .pred 	%p<4>;
	.reg .b32 	%r<20>;
	.reg .b64 	%rd<23>;
	.reg .b64 	%fd<2>;

	ld.param.u64 	%rd4, [_Z20fill_bvk_triu_kernelPdPiS0_iii_param_0];
	ld.param.u64 	%rd5, [_Z20fill_bvk_triu_kernelPdPiS0_iii_param_1];
	ld.param.u64 	%rd6, [_Z20fill_bvk_triu_kernelPdPiS0_iii_param_2];
	ld.param.u32 	%r8, [_Z20fill_bvk_triu_kernelPdPiS0_iii_param_3];
	ld.param.u32 	%r9, [_Z20fill_bvk_triu_kernelPdPiS0_iii_param_4];
	ld.param.u32 	%r7, [_Z20fill_bvk_triu_kernelPdPiS0_iii_param_5];
	cvta.to.global.u64 	%rd7, %rd6;
	cvta.to.global.u64 	%rd8, %rd5;
	mov.u32 	%r10, %ctaid.x;
	mul.wide.u32 	%rd9, %r10, 4;
	add.s64 	%rd10, %rd8, %rd9;
	ld.global.u32 	%r1, [%rd10];
	div.s32 	%r11, %r1, %r9;
	mul.lo.s32 	%r12, %r11, %r9;
	sub.s32 	%r13, %r1, %r12;
	div.s32 	%r14, %r11, %r8;
	mul.lo.s32 	%r15, %r14, %r8;
	sub.s32 	%r16, %r11, %r15;
	mul.wide.s32 	%rd11, %r16, 4;
	add.s64 	%rd12, %rd7, %rd11;
	ld.global.u32 	%r17, [%rd12];
	mad.lo.s32 	%r18, %r13, %r8, %r17;
	mad.lo.s32 	%r2, %r18, %r9, %r14;
	setp.eq.s32 	%p1, %r2, %r1;
	@%p1 bra 	$L__BB1_4;
	mov.u32 	%r19, %tid.x;
	setp.ge.s32 	%p2, %r19, %r7;
	@%p2 bra 	$L__BB1_4;
	cvta.to.global.u64 	%rd1, %rd4;
	cvt.u64.u32 	%rd13, %r7;
	cvt.s64.s32 	%rd14, %r1;
	mul.lo.s64 	%rd2, %rd14, %rd13;
	cvt.s64.s32 	%rd15, %r2;
	mul.lo.s64 	%rd3, %rd15, %rd13;
	mov.u32 	%r4, %ntid.x;
$L__BB1_3:
	cvt.s64.s32 	%rd16, %r19;
	add.s64 	%rd17, %rd2, %rd16;
	shl.b64 	%rd18, %rd17, 3;
	add.s64 	%rd19, %rd1, %rd18;
	ld.global.f64 	%fd1, [%rd19];
	add.s64 	%rd20, %rd3, %rd16;
	shl.b64 	%rd21, %rd20, 3;
	add.s64 	%rd22, %rd1, %rd21;
	st.global.f64 	[%rd22], %fd1;
	add.s32 	%r19, %r19, %r4;
	setp.lt.s32 	%p3, %r19, %r7;
	@%p3 bra 	$L__BB1_3;
$L__BB1_4:
	ret;

}
.entry _Z17dfill_triu_kernelPdPiii(
	.param .u64 .ptr .align 1 _Z17dfill_triu_kernelPdPiii_param_0,
	.param .u64 .ptr .align 1 _Z17dfill_triu_kernelPdPiii_param_1,
	.param .u32 _Z17dfill_triu_kernelPdPiii_param_2,
	.param .u32 _Z17dfill_triu_kernelPdPiii_param_3
)
{
	.reg .pred 	%p<13>;
	.reg .b32 	%r<32>;
	.reg .b64 	%rd<116>;
	.reg .b64 	%fd<16>;

	ld.param.u64 	%rd15, [_Z17dfill_triu_kernelPdPiii_param_0];
	ld.param.u32 	%r14, [_Z17dfill_triu_kernelPdPiii_param_2];
	ld.param.u32 	%r15, [_Z17dfill_triu_kernelPdPiii_param_3];
	cvta.to.global.u64 	%rd1, %rd15;
	mov.u32 	%r16, %ctaid.x;
	mov.u32 	%r17, %ntid.x;
	mov.u32 	%r18, %tid.x;
	mad.lo.s32 	%r1, %r16, %r17, %r18;
	mov.u32 	%r19, %ctaid.y;
	mov.u32 	%r20, %ntid.y;
	mov.u32 	%r21, %tid.y;
	mad.lo.s32 	%r2, %r19, %r20, %r21;
	max.s32 	%r22, %r2, %r1;
	setp.ge.s32 	%p1, %r22, %r15;
	setp.le.s32 	%p2, %r2, %r1;
	or.pred  	%p3, %p2, %p1;
	@%p3 bra 	$L__BB2_13;
	mul.lo.s32 	%r23, %r15, %r15;
	cvt.u64.u32 	%rd2, %r23;
	mad.lo.s32 	%r24, %r15, %r2, %r1;
	cvt.s64.s32 	%rd3, %r24;
	mad.lo.s32 	%r25, %r15, %r1, %r2;
	cvt.s64.s32 	%rd4, %r25;
	setp.lt.s32 	%p4, %r14, 1;
	@%p4 bra 	$L__BB2_13;
	setp.lt.u32 	%p5, %r14, 8;
	mov.b32 	%r30, 0;
	@%p5 bra 	$L__BB2_5;
	ld.param.u64 	%rd112, [_Z17dfill_triu_kernelPdPiii_param_1];
	and.b32  	%r30, %r14, 2147483640;
	neg.s32 	%r28, %r30;
	shl.b64 	%rd16, %rd3, 3;
	add.s64 	%rd115, %rd1, %rd16;
	mul.lo.s64 	%rd6, %rd2, 24;
	shl.b64 	%rd7, %rd2, 5;
	cvta.to.global.u64 	%rd17, %rd112;
	add.s64 	%rd114, %rd17, 16;
$L__BB2_4:
	.pragma "nounroll";
	ld.global.s32 	%rd18, [%rd114+-16];
	ld.global.f64 	%fd1, [%rd115];
	mad.lo.s64 	%rd19, %rd18, %rd2, %rd4;
	shl.b64 	%rd20, %rd19, 3;
	add.s64 	%rd21, %rd1, %rd20;
	st.global.f64 	[%rd21], %fd1;
	ld.global.s32 	%rd22, [%rd114+-12];
	shl.b64 	%rd23, %rd2, 3;
	add.s64 	%rd24, %rd115, %rd23;
	ld.global.f64 	%fd2, [%rd24];
	mad.lo.s64 	%rd25, %rd22, %rd2, %rd4;
	shl.b64 	%rd26, %rd25, 3;
	add.s64 	%rd27, %rd1, %rd26;
	st.global.f64 	[%rd27], %fd2;
	ld.global.s32 	%rd28, [%rd114+-8];
	shl.b64 	%rd29, %rd2, 4;
	add.s64 	%rd30, %rd115, %rd29;
	ld.global.f64 	%fd3, [%rd30];
	mad.lo.s64 	%rd31, %rd28, %rd2, %rd4;
	shl.b64 	%rd32, %rd31, 3;
	add.s64 	%rd33, %rd1, %rd32;
	st.global.f64 	[%rd33], %fd3;
	ld.global.s32 	%rd34, [%rd114+-4];
	add.s64 	%rd35, %rd115, %rd6;
	ld.global.f64 	%fd4, [%rd35];
	mad.lo.s64 	%rd36, %rd34, %rd2, %rd4;
	shl.b64 	%rd37, %rd36, 3;
	add.s64 	%rd38, %rd1, %rd37;
	st.global.f64 	[%rd38], %fd4;
	ld.global.s32 	%rd39, [%rd114];
	add.s64 	%rd40, %rd115, %rd7;
	ld.global.f64 	%fd5, [%rd40];
	mad.lo.s64 	%rd41, %rd39, %rd2, %rd4;
	shl.b64 	%rd42, %rd41, 3;
	add.s64 	%rd43, %rd1, %rd42;
	st.global.f64 	[%rd43], %fd5;
	ld.global.s32 	%rd44, [%rd114+4];
	mad.lo.s64 	%rd45, %rd2, 40, %rd115;
	ld.global.f64 	%fd6, [%rd45];
	mad.lo.s64 	%rd46, %rd44, %rd2, %rd4;
	shl.b64 	%rd47, %rd46, 3;
	add.s64 	%rd48, %rd1, %rd47;
	st.global.f64 	[%rd48], %fd6;
	ld.global.s32 	%rd49, [%rd114+8];
	mad.lo.s64 	%rd50, %rd2, 48, %rd115;
	ld.global.f64 	%fd7, [%rd50];
	mad.lo.s64 	%rd51, %rd49, %rd2, %rd4;
	shl.b64 	%rd52, %rd51, 3;
	add.s64 	%rd53, %rd1, %rd52;
	st.global.f64 	[%rd53], %fd7;
	ld.global.s32 	%rd54, [%rd114+12];
	mad.lo.s64 	%rd55, %rd2, 56, %rd115;
	ld.global.f64 	%fd8, [%rd55];
	mad.lo.s64 	%rd56, %rd54, %rd2, %rd4;
	shl.b64 	%rd57, %rd56, 3;
	add.s64 	%rd58, %rd1, %rd57;
	st.global.f64 	[%rd58], %fd8;
	add.s32 	%r28, %r28, 8;
	shl.b64 	%rd59, %rd2, 6;
	add.s64 	%rd115, %rd115, %rd59;
	add.s64 	%rd114, %rd114, 32;
	setp.ne.s32 	%p6, %r28, 0;
	@%p6 bra 	$L__BB2_4;
$L__BB2_5:
	and.b32  	%r8, %r14, 7;
	setp.eq.s32 	%p7, %r8, 0;
	@%p7 bra 	$L__BB2_13;
	ld.param.u64 	%rd113, [_Z17dfill_triu_kernelPdPiii_param_1];
	cvta.to.global.u64 	%rd13, %rd113;
	and.b32  	%r9, %r14, 3;
	setp.lt.u32 	%p8, %r8, 4;
	@%p8 bra 	$L__BB2_8;
	cvt.u64.u32 	%rd60, %r30;
	mul.wide.u32 	%rd61, %r30, 4;
	add.s64 	%rd62, %rd13, %rd61;
	ld.global.s32 	%rd63, [%rd62];
	mad.lo.s64 	%rd64, %rd60, %rd2, %rd3;
	shl.b64 	%rd65, %rd64, 3;
	add.s64 	%rd66, %rd1, %rd65;
	ld.global.f64 	%fd9, [%rd66];
	mad.lo.s64 	%rd67, %rd63, %rd2, %rd4;
	shl.b64 	%rd68, %rd67, 3;
	add.s64 	%rd69, %rd1, %rd68;
	st.global.f64 	[%rd69], %fd9;
	ld.global.s32 	%rd70, [%rd62+4];
	shl.b64 	%rd71, %rd2, 3;
	add.s64 	%rd72, %rd66, %rd71;
	ld.global.f64 	%fd10, [%rd72];
	mad.lo.s64 	%rd73, %rd70, %rd2, %rd4;
	shl.b64 	%rd74, %rd73, 3;
	add.s64 	%rd75, %rd1, %rd74;
	st.global.f64 	[%rd75], %fd10;
	ld.global.s32 	%rd76, [%rd62+8];
	add.s64 	%rd77, %rd72, %rd71;
	ld.global.f64 	%fd11, [%rd77];
	mad.lo.s64 	%rd78, %rd76, %rd2, %rd4;
	shl.b64 	%rd79, %rd78, 3;
	add.s64 	%rd80, %rd1, %rd79;
	st.global.f64 	[%rd80], %fd11;
	ld.global.s32 	%rd81, [%rd62+12];
	add.s64 	%rd82, %rd77, %rd71;
	ld.global.f64 	%fd12, [%rd82];
	mad.lo.s64 	%rd83, %rd81, %rd2, %rd4;
	shl.b64 	%rd84, %rd83, 3;
	add.s64 	%rd85, %rd1, %rd84;
	st.global.f64 	[%rd85], %fd12;
	add.s32 	%r30, %r30, 4;
$L__BB2_8:
	setp.eq.s32 	%p9, %r9, 0;
	@%p9 bra 	$L__BB2_13;
	setp.eq.s32 	%p10, %r9, 1;
	@%p10 bra 	$L__BB2_11;
	cvt.u64.u32 	%rd86, %r30;
	mul.wide.u32 	%rd87, %r30, 4;
	add.s64 	%rd88, %rd13, %rd87;
	ld.global.s32 	%rd89, [%rd88];
	mad.lo.s64 	%rd90, %rd86, %rd2, %rd3;
	shl.b64 	%rd91, %rd90, 3;
	add.s64 	%rd92, %rd1, %rd91;
	ld.global.f64 	%fd13, [%rd92];
	mad.lo.s64 	%rd93, %rd89, %rd2, %rd4;
	shl.b64 	%rd94, %rd93, 3;
	add.s64 	%rd95, %rd1, %rd94;
	st.global.f64 	[%rd95], %fd13;
	ld.global.s32 	%rd96, [%rd88+4];
	shl.b64 	%rd97, %rd2, 3;
	add.s64 	%rd98, %rd92, %rd97;
	ld.global.f64 	%fd14, [%rd98];
	mad.lo.s64 	%rd99, %rd96, %rd2, %rd4;
	shl.b64 	%rd100, %rd99, 3;
	add.s64 	%rd101, %rd1, %rd100;
	st.global.f64 	[%rd101], %fd14;
	add.s32 	%r30, %r30, 2;
$L__BB2_11:
	and.b32  	%r27, %r14, 1;
	setp.eq.b32 	%p11, %r27, 1;
	not.pred 	%p12, %p11;
	@%p12 bra 	$L__BB2_13;
	cvt.u64.u32 	%rd102, %r30;
	mul.wide.u32 	%rd103, %r30, 4;
	add.s64 	%rd104, %rd13, %rd103;
	ld.global.s32 	%rd105, [%rd104];
	mad.lo.s64 	%rd106, %rd102, %rd2, %rd3;
	shl.b64 	%rd107, %rd106, 3;
	add.s64 	%rd108, %rd1, %rd107;
	ld.global.f64 	%fd15, [%rd108];
	mad.lo.s64 	%rd109, %rd105, %rd2, %rd4;
	shl.b64 	%rd110, %rd109, 3;
	add.s64 	%rd111, %rd1, %rd110;
	st.global.f64 	[%rd111], %fd15;
$L__BB2_13:
	ret;

}


// ===== COMPILED SASS (sm_100) =====

	.target	sm_100

	.elftype	@"ET_EXEC"


//--------------------- .note.nv.tkinfo           --------------------------
	.section	.note.nv.tkinfo,"",@"SHT_NOTE"
	.sectionflags	@"SHF_NOTE_NV_TKINFO"
	.tkinfo
        /*0018*/ 	.word	0x00000002
        /*0030*/ 	.string	""
        /*0030*/ 	.string	"ptxas"
        /*0030*/ 	.string	"Cuda compilation tools, release 13.0, V13.0.88"
        /*0030*/ 	.string	"Build cuda_13.0.r13.0/compiler.36424714_0"
        /*0030*/ 	.string	"-arch sm_100 -m 64 "



//--------------------- .note.nv.cuinfo           --------------------------
	.section	.note.nv.cuinfo,"",@"SHT_NOTE"
	.sectionflags	@"SHF_NOTE_NV_CUINFO"
        /*0018*/ 	.short	0x0002
        /*001a*/ 	.short	0x0064
        /*001c*/ 	.short	0x0082
	.zero		2


//--------------------- .nv.info                  --------------------------
	.section	.nv.info,"",@"SHT_CUDA_INFO"
	.align	4


	//----- nvinfo : EIATTR_REGCOUNT
	.align		4
        /*0000*/ 	.byte	0x04, 0x2f
        /*0002*/ 	.short	(.L_1 - .L_0)
	.align		4
.L_0:
        /*0004*/ 	.word	index@(_Z24fill_indexed_triu_kernelPdPiS0_iii)
        /*0008*/ 	.word	0x00000012


	//----- nvinfo : EIATTR_FRAME_SIZE
	.align		4
.L_1:
        /*000c*/ 	.byte	0x04, 0x11
        /*000e*/ 	.short	(.L_3 - .L_2)
	.align		4
.L_2:
        /*0010*/ 	.word	index@(_Z24fill_indexed_triu_kernelPdPiS0_iii)
        /*0014*/ 	.word	0x00000000


	//----- nvinfo : EIATTR_REGCOUNT
	.align		4
.L_3:
        /*0018*/ 	.byte	0x04, 0x2f
        /*001a*/ 	.short	(.L_5 - .L_4)
	.align		4
.L_4:
        /*001c*/ 	.word	index@(_Z20fill_bvk_triu_kernelPdPiS0_iii)
        /*0020*/ 	.word	0x00000012


	//----- nvinfo : EIATTR_FRAME_SIZE
	.align		4
.L_5:
        /*0024*/ 	.byte	0x04, 0x11
        /*0026*/ 	.short	(.L_7 - .L_6)
	.align		4
.L_6:
        /*0028*/ 	.word	index@(_Z20fill_bvk_triu_kernelPdPiS0_iii)
        /*002c*/ 	.word	0x00000000


	//----- nvinfo : EIATTR_REGCOUNT
	.align		4
.L_7:
        /*0030*/ 	.byte	0x04, 0x2f
        /*0032*/ 	.short	(.L_9 - .L_8)
	.align		4
.L_8:
        /*0034*/ 	.word	index@(_Z17dfill_triu_kernelPdPiii)
        /*0038*/ 	.word	0x0000001c


	//----- nvinfo : EIATTR_FRAME_SIZE
	.align		4
.L_9:
        /*003c*/ 	.byte	0x04, 0x11
        /*003e*/ 	.short	(.L_11 - .L_10)
	.align		4
.L_10:
        /*0040*/ 	.word	index@(_Z17dfill_triu_kernelPdPiii)
        /*0044*/ 	.word	0x00000000


	//----- nvinfo : EIATTR_MIN_STACK_SIZE
	.align		4
.L_11:
        /*0048*/ 	.byte	0x04, 0x12
        /*004a*/ 	.short	(.L_13 - .L_12)
	.align		4
.L_12:
        /*004c*/ 	.word	index@(_Z17dfill_triu_kernelPdPiii)
        /*0050*/ 	.word	0x00000000


	//----- nvinfo : EIATTR_MIN_STACK_SIZE
	.align		4
.L_13:
        /*0054*/ 	.byte	0x04, 0x12
        /*0056*/ 	.short	(.L_15 - .L_14)
	.align		4
.L_14:
        /*0058*/ 	.word	index@(_Z20fill_bvk_triu_kernelPdPiS0_iii)
        /*005c*/ 	.word	0x00000000


	//----- nvinfo : EIATTR_MIN_STACK_SIZE
	.align		4
.L_15:
        /*0060*/ 	.byte	0x04, 0x12
        /*0062*/ 	.short	(.L_17 - .L_16)
	.align		4
.L_16:
        /*0064*/ 	.word	index@(_Z24fill_indexed_triu_kernelPdPiS0_iii)
        /*0068*/ 	.word	0x00000000
.L_17:


//--------------------- .nv.compat                --------------------------
	.section	.nv.compat,"",@"SHT_CUDA_COMPAT_INFO"
	.align	4
        /*0000*/ 	.byte	0x02, 0x09, 0x00, 0x00, 0x02, 0x02, 0x01, 0x00, 0x02, 0x05, 0x05, 0x00, 0x03, 0x07, 0x01, 0x01
        /*0010*/ 	.byte	0x02, 0x03, 0x00, 0x00, 0x02, 0x06, 0x01, 0x00, 0x04, 0x0b, 0x08, 0x00, 0x09, 0x00, 0x00, 0x00
        /*0020*/ 	.byte	0x00, 0x00, 0x00, 0x00


//--------------------- .nv.info._Z17dfill_triu_kernelPdPiii --------------------------
	.section	.nv.info._Z17dfill_triu_kernelPdPiii,"",@"SHT_CUDA_INFO"
	.sectionflags	@""
	.align	4


	//----- nvinfo : EIATTR_CUDA_API_VERSION
	.align		4
        /*0000*/ 	.byte	0x04, 0x37
        /*0002*/ 	.short	(.L_19 - .L_18)
.L_18:
        /*0004*/ 	.word	0x00000082


	//----- nvinfo : EIATTR_KPARAM_INFO
	.align		4
.L_19:
        /*0008*/ 	.byte	0x04, 0x17
        /*000a*/ 	.short	(.L_21 - .L_20)
.L_20:
        /*000c*/ 	.word	0x00000000
        /*0010*/ 	.short	0x0003
        /*0012*/ 	.short	0x0014
        /*0014*/ 	.byte	0x00, 0xf0, 0x11, 0x00


	//----- nvinfo : EIATTR_KPARAM_INFO
	.align		4
.L_21:
        /*0018*/ 	.byte	0x04, 0x17
        /*001a*/ 	.short	(.L_23 - .L_22)
.L_22:
        /*001c*/ 	.word	0x00000000
        /*0020*/ 	.short	0x0002
        /*0022*/ 	.short	0x0010
        /*0024*/ 	.byte	0x00, 0xf0, 0x11, 0x00


	//----- nvinfo : EIATTR_KPARAM_INFO
	.align		4
.L_23:
        /*0028*/ 	.byte	0x04, 0x17
        /*002a*/ 	.short	(.L_25 - .L_24)
.L_24:
        /*002c*/ 	.word	0x00000000
        /*0030*/ 	.short	0x0001
        /*0032*/ 	.short	0x0008
        /*0034*/ 	.byte	0x00, 0xf5, 0x21, 0x00


	//----- nvinfo : EIATTR_KPARAM_INFO
	.align		4
.L_25:
        /*0038*/ 	.byte	0x04, 0x17
        /*003a*/ 	.short	(.L_27 - .L_26)
.L_26:
        /*003c*/ 	.word	0x00000000
        /*0040*/ 	.short	0x0000
        /*0042*/ 	.short	0x0000
        /*0044*/ 	.byte	0x00, 0xf5, 0x21, 0x00


	//----- nvinfo : EIATTR_SPARSE_MMA_MASK
	.align		4
.L_27:
        /*0048*/ 	.byte	0x03, 0x50
        /*004a*/ 	.short	0x0000


	//----- nvinfo : EIATTR_MAXREG_COUNT
	.align		4
        /*004c*/ 	.byte	0x03, 0x1b
        /*004e*/ 	.short	0x00ff


	//----- nvinfo : EIATTR_MERCURY_ISA_VERSION
	.align		4
        /*0050*/ 	.byte	0x03, 0x5f
        /*0052*/ 	.short	0x0101


	//----- nvinfo : EIATTR_VRC_CTA_INIT_COUNT
	.align		4
        /*0054*/ 	.byte	0x02, 0x4a
	.zero		1
	.zero		1


	//----- nvinfo : EIATTR_EXIT_INSTR_OFFSETS
	.align		4
        /*0058*/ 	.byte	0x04, 0x1c
        /*005a*/ 	.short	(.L_29 - .L_28)


	//   ....[0]....
.L_28:
        /*005c*/ 	.word	0x000000d0


	//   ....[1]....
        /*0060*/ 	.word	0x00000100


	//   ....[2]....
        /*0064*/ 	.word	0x00000820


	//   ....[3]....
        /*0068*/ 	.word	0x00000bc0


	//   ....[4]....
        /*006c*/ 	.word	0x00000de0


	//   ....[5]....
        /*0070*/ 	.word	0x00000f00


	//----- nvinfo : EIATTR_CBANK_PARAM_SIZE
	.align		4
.L_29:
        /*0074*/ 	.byte	0x03, 0x19
        /*0076*/ 	.short	0x0018


	//----- nvinfo : EIATTR_PARAM_CBANK
	.align		4
        /*0078*/ 	.byte	0x04, 0x0a
        /*007a*/ 	.short	(.L_31 - .L_30)
	.align		4
.L_30:
        /*007c*/ 	.word	index@(.nv.constant0._Z17dfill_triu_kernelPdPiii)
        /*0080*/ 	.short	0x0380
        /*0082*/ 	.short	0x0018


	//----- nvinfo : EIATTR_SW_WAR
	.align		4
.L_31:
        /*0084*/ 	.byte	0x04, 0x36
        /*0086*/ 	.short	(.L_33 - .L_32)
.L_32:
        /*0088*/ 	.word	0x00000008
.L_33:


//--------------------- .nv.info._Z20fill_bvk_triu_kernelPdPiS0_iii --------------------------
	.section	.nv.info._Z20fill_bvk_triu_kernelPdPiS0_iii,"",@"SHT_CUDA_INFO"
	.sectionflags	@""
	.align	4


	//----- nvinfo : EIATTR_CUDA_API_VERSION
	.align		4
        /*0000*/ 	.byte	0x04, 0x37
        /*0002*/ 	.short	(.L_35 - .L_34)
.L_34:
        /*0004*/ 	.word	0x00000082


	//----- nvinfo : EIATTR_KPARAM_INFO
	.align		4
.L_35:
        /*0008*/ 	.byte	0x04, 0x17
        /*000a*/ 	.short	(.L_37 - .L_36)
.L_36:
        /*000c*/ 	.word	0x00000000
        /*0010*/ 	.short	0x0005
        /*0012*/ 	.short	0x0020
        /*0014*/ 	.byte	0x00, 0xf0, 0x11, 0x00


	//----- nvinfo : EIATTR_KPARAM_INFO
	.align		4
.L_37:
        /*0018*/ 	.byte	0x04, 0x17
        /*001a*/ 	.short	(.L_39 - .L_38)
.L_38:
        /*001c*/ 	.word	0x00000000
        /*0020*/ 	.short	0x0004
        /*0022*/ 	.short	0x001c
        /*0024*/ 	.byte	0x00, 0xf0, 0x11, 0x00


	//----- nvinfo : EIATTR_KPARAM_INFO
	.align		4
.L_39:
        /*0028*/ 	.byte	0x04, 0x17
        /*002a*/ 	.short	(.L_41 - .L_40)
.L_40:
        /*002c*/ 	.word	0x00000000
        /*0030*/ 	.short	0x0003
        /*0032*/ 	.short	0x0018
        /*0034*/ 	.byte	0x00, 0xf0, 0x11, 0x00


	//----- nvinfo : EIATTR_KPARAM_INFO
	.align		4
.L_41:
        /*0038*/ 	.byte	0x04, 0x17
        /*003a*/ 	.short	(.L_43 - .L_42)
.L_42:
        /*003c*/ 	.word	0x00000000
        /*0040*/ 	.short	0x0002
        /*0042*/ 	.short	0x0010
        /*0044*/ 	.byte	0x00, 0xf5, 0x21, 0x00


	//----- nvinfo : EIATTR_KPARAM_INFO
	.align		4
.L_43:
        /*0048*/ 	.byte	0x04, 0x17
        /*004a*/ 	.short	(.L_45 - .L_44)
.L_44:
        /*004c*/ 	.word	0x00000000
        /*0050*/ 	.short	0x0001
        /*0052*/ 	.short	0x0008
        /*0054*/ 	.byte	0x00, 0xf5, 0x21, 0x00


	//----- nvinfo : EIATTR_KPARAM_INFO
	.align		4
.L_45:
        /*0058*/ 	.byte	0x04, 0x17
        /*005a*/ 	.short	(.L_47 - .L_46)
.L_46:
        /*005c*/ 	.word	0x00000000
        /*0060*/ 	.short	0x0000
        /*0062*/ 	.short	0x0000
        /*0064*/ 	.byte	0x00, 0xf5, 0x21, 0x00


	//----- nvinfo : EIATTR_SPARSE_MMA_MASK
	.align		4
.L_47:
        /*0068*/ 	.byte	0x03, 0x50
        /*006a*/ 	.short	0x0000


	//----- nvinfo : EIATTR_MAXREG_COUNT
	.align		4
        /*006c*/ 	.byte	0x03, 0x1b
        /*006e*/ 	.short	0x00ff


	//----- nvinfo : EIATTR_MERCURY_ISA_VERSION
	.align		4
        /*0070*/ 	.byte	0x03, 0x5f
        /*0072*/ 	.short	0x0101


	//----- nvinfo : EIATTR_VRC_CTA_INIT_COUNT
	.align		4
        /*0074*/ 	.byte	0x02, 0x4a
	.zero		1
	.zero		1


	//----- nvinfo : EIATTR_EXIT_INSTR_OFFSETS
	.align		4
        /*0078*/ 	.byte	0x04, 0x1c
        /*007a*/ 	.short	(.L_49 - .L_48)


	//   ....[0]....
.L_48:
        /*007c*/ 	.word	0x00000420


	//   ....[1]....
        /*0080*/ 	.word	0x00000460


	//   ....[2]....
        /*0084*/ 	.word	0x000005f0


	//----- nvinfo : EIATTR_CRS_STACK_SIZE
	.align		4
.L_49:
        /*0088*/ 	.byte	0x04, 0x1e
        /*008a*/ 	.short	(.L_51 - .L_50)
.L_50:
        /*008c*/ 	.word	0x00000000


	//----- nvinfo : EIATTR_CBANK_PARAM_SIZE
	.align		4
.L_51:
        /*0090*/ 	.byte	0x03, 0x19
        /*0092*/ 	.short	0x0024


	//----- nvinfo : EIATTR_PARAM_CBANK
	.align		4
        /*0094*/ 	.byte	0x04, 0x0a
        /*0096*/ 	.short	(.L_53 - .L_52)
	.align		4
.L_52:
        /*0098*/ 	.word	index@(.nv.constant0._Z20fill_bvk_triu_kernelPdPiS0_iii)
        /*009c*/ 	.short	0x0380
        /*009e*/ 	.short	0x0024


	//----- nvinfo : EIATTR_SW_WAR
	.align		4
.L_53:
        /*00a0*/ 	.byte	0x04, 0x36
        /*00a2*/ 	.short	(.L_55 - .L_54)
.L_54:
        /*00a4*/ 	.word	0x00000008
.L_55:


//--------------------- .nv.info._Z24fill_indexed_triu_kernelPdPiS0_iii --------------------------
	.section	.nv.info._Z24fill_indexed_triu_kernelPdPiS0_iii,"",@"SHT_CUDA_INFO"
	.sectionflags	@""
	.align	4


	//----- nvinfo : EIATTR_CUDA_API_VERSION
	.align		4
        /*0000*/ 	.byte	0x04, 0x37
        /*0002*/ 	.short	(.L_57 - .L_56)
.L_56:
        /*0004*/ 	.word	0x00000082


	//----- nvinfo : EIATTR_KPARAM_INFO
	.align		4
.L_57:
        /*0008*/ 	.byte	0x04, 0x17
        /*000a*/ 	.short	(.L_59 - .L_58)
.L_58:
        /*000c*/ 	.word	0x00000000
        /*0010*/ 	.short	0x0005
        /*0012*/ 	.short	0x0020
        /*0014*/ 	.byte	0x00, 0xf0, 0x11, 0x00


	//----- nvinfo : EIATTR_KPARAM_INFO
	.align		4
.L_59:
        /*0018*/ 	.byte	0x04, 0x17
        /*001a*/ 	.short	(.L_61 - .L_60)
.L_60:
        /*001c*/ 	.word	0x00000000
        /*0020*/ 	.short	0x0004
        /*0022*/ 	.short	0x001c
        /*0024*/ 	.byte	0x00, 0xf0, 0x11, 0x00


	//----- nvinfo : EIATTR_KPARAM_INFO
	.align		4
.L_61:
        /*0028*/ 	.byte	0x04, 0x17
        /*002a*/ 	.short	(.L_63 - .L_62)
.L_62:
        /*002c*/ 	.word	0x00000000
        /*0030*/ 	.short	0x0003
        /*0032*/ 	.short	0x0018
        /*0034*/ 	.byte	0x00, 0xf0, 0x11, 0x00


	//----- nvinfo : EIATTR_KPARAM_INFO
	.align		4
.L_63:
        /*0038*/ 	.byte	0x04, 0x17
        /*003a*/ 	.short	(.L_65 - .L_64)
.L_64:
        /*003c*/ 	.word	0x00000000
        /*0040*/ 	.short	0x0002
        /*0042*/ 	.short	0x0010
        /*0044*/ 	.byte	0x00, 0xf5, 0x21, 0x00


	//----- nvinfo : EIATTR_KPARAM_INFO
	.align		4
.L_65:
        /*0048*/ 	.byte	0x04, 0x17
        /*004a*/ 	.short	(.L_67 - .L_66)
.L_66:
        /*004c*/ 	.word	0x00000000
        /*0050*/ 	.short	0x0001
        /*0052*/ 	.short	0x0008
        /*0054*/ 	.byte	0x00, 0xf5, 0x21, 0x00


	//----- nvinfo : EIATTR_KPARAM_INFO
	.align		4
.L_67:
        /*0058*/ 	.byte	0x04, 0x17
        /*005a*/ 	.short	(.L_69 - .L_68)
.L_68:
        /*005c*/ 	.word	0x00000000
        /*0060*/ 	.short	0x0000
        /*0062*/ 	.short	0x0000
        /*0064*/ 	.byte	0x00, 0xf5, 0x21, 0x00


	//----- nvinfo : EIATTR_SPARSE_MMA_MASK
	.align		4
.L_69:
        /*0068*/ 	.byte	0x03, 0x50
        /*006a*/ 	.short	0x0000


	//----- nvinfo : EIATTR_MAXREG_COUNT
	.align		4
        /*006c*/ 	.byte	0x03, 0x1b
        /*006e*/ 	.short	0x00ff


	//----- nvinfo : EIATTR_MERCURY_ISA_VERSION
	.align		4
        /*0070*/ 	.byte	0x03, 0x5f
        /*0072*/ 	.short	0x0101


	//----- nvinfo : EIATTR_VRC_CTA_INIT_COUNT
	.align		4
        /*0074*/ 	.byte	0x02, 0x4a
	.zero		1
	.zero		1


	//----- nvinfo : EIATTR_EXIT_INSTR_OFFSETS
	.align		4
        /*0078*/ 	.byte	0x04, 0x1c
        /*007a*/ 	.short	(.L_71 - .L_70)


	//   ....[0]....
.L_70:
        /*007c*/ 	.word	0x00000060


	//   ....[1]....
        /*0080*/ 	.word	0x00000310


	//   ....[2]....
        /*0084*/ 	.word	0x000004a0


	//----- nvinfo : EIATTR_CRS_STACK_SIZE
	.align		4
.L_71:
        /*0088*/ 	.byte	0x04, 0x1e
        /*008a*/ 	.short	(.L_73 - .L_72)
.L_72:
        /*008c*/ 	.word	0x00000000


	//----- nvinfo : EIATTR_CBANK_PARAM_SIZE
	.align		4
.L_73:
        /*0090*/ 	.byte	0x03, 0x19
        /*0092*/ 	.short	0x0024


	//----- nvinfo : EIATTR_PARAM_CBANK
	.align		4
        /*0094*/ 	.byte	0x04, 0x0a
        /*0096*/ 	.short	(.L_75 - .L_74)
	.align		4
.L_74:
        /*0098*/ 	.word	index@(.nv.constant0._Z24fill_indexed_triu_kernelPdPiS0_iii)
        /*009c*/ 	.short	0x0380
        /*009e*/ 	.short	0x0024


	//----- nvinfo : EIATTR_SW_WAR
	.align		4
.L_75:
        /*00a0*/ 	.byte	0x04, 0x36
        /*00a2*/ 	.short	(.L_77 - .L_76)
.L_76:
        /*00a4*/ 	.word	0x00000008
.L_77:


//--------------------- .nv.callgraph             --------------------------
	.section	.nv.callgraph,"",@"SHT_CUDA_CALLGRAPH"
	.align	4
	.sectionentsize	8
	.align		4
        /*0000*/ 	.word	0x00000000
	.align		4
        /*0004*/ 	.word	0xffffffff
	.align		4
        /*0008*/ 	.word	0x00000000
	.align		4
        /*000c*/ 	.word	0xfffffffe
	.align		4
        /*0010*/ 	.word	0x00000000
	.align		4
        /*0014*/ 	.word	0xfffffffd
	.align		4
        /*0018*/ 	.word	0x00000000
	.align		4
        /*001c*/ 	.word	0xfffffffc


//--------------------- .text._Z17dfill_triu_kernelPdPiii --------------------------
	.section	.text._Z17dfill_triu_kernelPdPiii,"ax",@progbits
	.align	128
.text._Z17dfill_triu_kernelPdPiii:
        .type           _Z17dfill_triu_kernelPdPiii,@function
        .size           _Z17dfill_triu_kernelPdPiii,(.L_x_9 - _Z17dfill_triu_kernelPdPiii)
        .other          _Z17dfill_triu_kernelPdPiii,@"STO_CUDA_ENTRY STV_DEFAULT"
_Z17dfill_triu_kernelPdPiii:
[----:B------:R-:W-:Y:S01]  /*0000*/  LDC R1, c[0x0][0x37c] ;  /* 0x0000df00ff017b82 */ /* 0x000fe20000000800 */
[----:B------:R-:W0:Y:S07]  /*0010*/  S2R R3, SR_TID.X ;  /* 0x0000000000037919 */ /* 0x000e2e0000002100 */
[----:B------:R-:W0:Y:S01]  /*0020*/  LDC R4, c[0x0][0x360] ;  /* 0x0000d800ff047b82 */ /* 0x000e220000000800 */
[----:B------:R-:W1:Y:S07]  /*0030*/  S2R R0, SR_TID.Y ;  /* 0x0000000000007919 */ /* 0x000e6e0000002200 */
[----:B------:R-:W0:Y:S08]  /*0040*/  S2UR UR4, SR_CTAID.X ;  /* 0x00000000000479c3 */ /* 0x000e300000002500 */
[----:B------:R-:W1:Y:S08]  /*0050*/  S2UR UR5, SR_CTAID.Y ;  /* 0x00000000000579c3 */ /* 0x000e700000002600 */
[----:B------:R-:W1:Y:S08]  /*0060*/  LDC R5, c[0x0][0x364] ;  /* 0x0000d900ff057b82 */ /* 0x000e700000000800 */
[----:B------:R-:W2:Y:S01]  /*0070*/  LDC R7, c[0x0][0x394] ;  /* 0x0000e500ff077b82 */ /* 0x000ea20000000800 */
[----:B0-----:R-:W-:-:S02]  /*0080*/  IMAD R4, R4, UR4, R3 ;  /* 0x0000000404047c24 */ /* 0x001fc4000f8e0203 */
[----:B-1----:R-:W-:-:S05]  /*0090*/  IMAD R5, R5, UR5, R0 ;  /* 0x0000000505057c24 */ /* 0x002fca000f8e0200 */
[----:B------:R-:W-:-:S04]  /*00a0*/  VIMNMX R0, PT, PT, R4, R5, !PT ;  /* 0x0000000504007248 */ /* 0x000fc80007fe0100 */
[----:B--2---:R-:W-:-:S04]  /*00b0*/  ISETP.GE.AND P0, PT, R0, R7, PT ;  /* 0x000000070000720c */ /* 0x004fc80003f06270 */
[----:B------:R-:W-:-:S13]  /*00c0*/  ISETP.LE.OR P0, PT, R5, R4, P0 ;  /* 0x000000040500720c */ /* 0x000fda0000703670 */
[----:B------:R-:W-:Y:S05]  /*00d0*/  @P0 EXIT ;  /* 0x000000000000094d */ /* 0x000fea0003800000 */
[----:B------:R-:W0:Y:S02]  /*00e0*/  LDC R0, c[0x0][0x390] ;  /* 0x0000e400ff007b82 */ /* 0x000e240000000800 */
[----:B0-----:R-:W-:-:S13]  /*00f0*/  ISETP.GE.AND P0, PT, R0, 0x1, PT ;  /* 0x000000010000780c */ /* 0x001fda0003f06270 */
[----:B------:R-:W-:Y:S05]  /*0100*/  @!P0 EXIT ;  /* 0x000000000000894d */ /* 0x000fea0003800000 */
[----:B------:R-:W-:Y:S01]  /*0110*/  ISETP.GE.U32.AND P0, PT, R0, 0x8, PT ;  /* 0x000000080000780c */ /* 0x000fe20003f06070 */
[-C--:B------:R-:W-:Y:S01]  /*0120*/  IMAD R2, R5, R7.reuse, R4 ;  /* 0x0000000705027224 */ /* 0x080fe200078e0204 */
[----:B------:R-:W0:Y:S01]  /*0130*/  LDCU.64 UR6, c[0x0][0x358] ;  /* 0x00006b00ff0677ac */ /* 0x000e220008000a00 */
[-C--:B------:R-:W-:Y:S02]  /*0140*/  IMAD R4, R4, R7.reuse, R5 ;  /* 0x0000000704047224 */ /* 0x080fe400078e0205 */
[----:B------:R-:W-:Y:S01]  /*0150*/  IMAD R7, R7, R7, RZ ;  /* 0x0000000707077224 */ /* 0x000fe200078e02ff */
[----:B------:R-:W-:Y:S01]  /*0160*/  SHF.R.S32.HI R3, RZ, 0x1f, R2 ;  /* 0x0000001fff037819 */ /* 0x000fe20000011402 */
[----:B------:R-:W-:Y:S01]  /*0170*/  IMAD.MOV.U32 R6, RZ, RZ, RZ ;  /* 0x000000ffff067224 */ /* 0x000fe200078e00ff */
[----:B------:R-:W-:-:S05]  /*0180*/  SHF.R.S32.HI R5, RZ, 0x1f, R4 ;  /* 0x0000001fff057819 */ /* 0x000fca0000011404 */
[----:B------:R-:W-:Y:S05]  /*0190*/  @!P0 BRA `(.L_x_0) ;  /* 0x00000004009c8947 */ /* 0x000fea0003800000 */
[----:B------:R-:W1:Y:S01]  /*01a0*/  LDCU.128 UR8, c[0x0][0x380] ;  /* 0x00007000ff0877ac */ /* 0x000e620008000c00 */
[----:B------:R-:W-:-:S05]  /*01b0*/  LOP3.LUT R6, R0, 0x7ffffff8, RZ, 0xc0, !PT ;  /* 0x7ffffff800067812 */ /* 0x000fca00078ec0ff */
[----:B------:R-:W-:Y:S01]  /*01c0*/  IMAD.MOV R12, RZ, RZ, -R6 ;  /* 0x000000ffff0c7224 */ /* 0x000fe200078e0a06 */
[----:B-1----:R-:W-:Y:S01]  /*01d0*/  UIADD3 UR4, UP0, UPT, UR10, 0x10, URZ ;  /* 0x000000100a047890 */ /* 0x002fe2000ff1e0ff */
[----:B------:R-:W-:-:S03]  /*01e0*/  LEA R10, P0, R2, UR8, 0x3 ;  /* 0x00000008020a7c11 */ /* 0x000fc6000f8018ff */
[----:B------:R-:W-:Y:S01]  /*01f0*/  UIADD3.X UR5, UPT, UPT, URZ, UR11, URZ, UP0, !UPT ;  /* 0x0000000bff057290 */ /* 0x000fe200087fe4ff */
[----:B------:R-:W-:Y:S01]  /*0200*/  LEA.HI.X R11, R2, UR9, R3, 0x3, P0 ;  /* 0x00000009020b7c11 */ /* 0x000fe200080f1c03 */
[----:B------:R-:W-:-:S04]  /*0210*/  IMAD.U32 R8, RZ, RZ, UR4 ;  /* 0x00000004ff087e24 */ /* 0x000fc8000f8e00ff */
[----:B------:R-:W-:-:S07]  /*0220*/  IMAD.U32 R9, RZ, RZ, UR5 ;  /* 0x00000005ff097e24 */ /* 0x000fce000f8e00ff */
.L_x_1:
[----:B01----:R-:W2:Y:S04]  /*0230*/  LDG.E R16, desc[UR6][R8.64+-0x10] ;  /* 0xfffff00608107981 */ /* 0x003ea8000c1e1900 */
[----:B------:R-:W3:Y:S01]  /*0240*/  LDG.E.64 R14, desc[UR6][R10.64] ;  /* 0x000000060a0e7981 */ /* 0x000ee2000c1e1b00 */
[----:B--2---:R-:W-:Y:S01]  /*0250*/  SHF.R.S32.HI R18, RZ, 0x1f, R16 ;  /* 0x0000001fff127819 */ /* 0x004fe20000011410 */
[----:B------:R-:W-:-:S04]  /*0260*/  IMAD.WIDE.U32 R16, R16, R7, R4 ;  /* 0x0000000710107225 */ /* 0x000fc800078e0004 */
[----:B------:R-:W-:Y:S01]  /*0270*/  IMAD R13, R18, R7, RZ ;  /* 0x00000007120d7224 */ /* 0x000fe200078e02ff */
[----:B------:R-:W-:-:S03]  /*0280*/  LEA R20, P0, R16, UR8, 0x3 ;  /* 0x0000000810147c11 */ /* 0x000fc6000f8018ff */
[----:B------:R-:W-:-:S05]  /*0290*/  IMAD.IADD R13, R17, 0x1, R13 ;  /* 0x00000001110d7824 */ /* 0x000fca00078e020d */
[----:B------:R-:W-:-:S05]  /*02a0*/  LEA.HI.X R21, R16, UR9, R13, 0x3, P0 ;  /* 0x0000000910157c11 */ /* 0x000fca00080f1c0d */
[----:B---3--:R0:W-:Y:S04]  /*02b0*/  STG.E.64 desc[UR6][R20.64], R14 ;  /* 0x0000000e14007986 */ /* 0x0081e8000c101b06 */
[----:B------:R-:W2:Y:S01]  /*02c0*/  LDG.E R18, desc[UR6][R8.64+-0xc] ;  /* 0xfffff40608127981 */ /* 0x000ea2000c1e1900 */
[----:B------:R-:W-:-:S04]  /*02d0*/  LEA R16, P0, R7, R10, 0x3 ;  /* 0x0000000a07107211 */ /* 0x000fc800078018ff */
[----:B------:R-:W-:-:S06]  /*02e0*/  LEA.HI.X R17, R7, R11, RZ, 0x3, P0 ;  /* 0x0000000b07117211 */ /* 0x000fcc00000f1cff */
        /* <DEDUP_REMOVED lines=9> */
[----:B0-----:R-:W-:-:S04]  /*0380*/  LEA R14, P0, R7, R10, 0x4 ;  /* 0x0000000a070e7211 */ /* 0x001fc800078020ff */
[----:B------:R-:W-:-:S06]  /*0390*/  LEA.HI.X R15, R7, R11, RZ, 0x4, P0 ;  /* 0x0000000b070f7211 */ /* 0x000fcc00000f24ff */
[----:B------:R-:W3:Y:S01]  /*03a0*/  LDG.E.64 R14, desc[UR6][R14.64] ;  /* 0x000000060e0e7981 */ /* 0x000ee2000c1e1b00 */
[----:B-1----:R-:W-:Y:S01]  /*03b0*/  IMAD.WIDE.U32 R16, R7, 0x18, R10 ;  /* 0x0000001807107825 */ /* 0x002fe200078e000a */
[----:B------:R-:W-:-:S03]  /*03c0*/  UMOV UR4, URZ ;  /* 0x000000ff00047c82 */ /* 0x000fc60008000000 */
[----:B------:R-:W-:Y:S01]  /*03d0*/  VIADD R17, R17, UR4 ;  /* 0x0000000411117c36 */ /* 0x000fe20008000000 */
[----:B--2---:R-:W-:Y:S01]  /*03e0*/  SHF.R.S32.HI R20, RZ, 0x1f, R18 ;  /* 0x0000001fff147819 */ /* 0x004fe20000011412 */
[----:B------:R-:W-:-:S04]  /*03f0*/  IMAD.WIDE.U32 R18, R18, R7, R4 ;  /* 0x0000000712127225 */ /* 0x000fc800078e0004 */
[----:B------:R-:W-:Y:S01]  /*0400*/  IMAD R13, R20, R7, RZ ;  /* 0x00000007140d7224 */ /* 0x000fe200078e02ff */
[----:B------:R-:W-:-:S03]  /*0410*/  LEA R20, P0, R18, UR8, 0x3 ;  /* 0x0000000812147c11 */ /* 0x000fc6000f8018ff */
[----:B------:R-:W-:-:S05]  /*0420*/  IMAD.IADD R13, R19, 0x1, R13 ;  /* 0x00000001130d7824 */ /* 0x000fca00078e020d */
[----:B------:R-:W-:-:S05]  /*0430*/  LEA.HI.X R21, R18, UR9, R13, 0x3, P0 ;  /* 0x0000000912157c11 */ /* 0x000fca00080f1c0d */
[----:B---3--:R0:W-:Y:S04]  /*0440*/  STG.E.64 desc[UR6][R20.64], R14 ;  /* 0x0000000e14007986 */ /* 0x0081e8000c101b06 */
[----:B------:R-:W2:Y:S04]  /*0450*/  LDG.E R18, desc[UR6][R8.64+-0x4] ;  /* 0xfffffc0608127981 */ /* 0x000ea8000c1e1900 */
        /* <DEDUP_REMOVED lines=12> */
[----:B-1----:R-:W-:-:S04]  /*0520*/  IMAD.WIDE.U32 R16, R7, 0x28, R10 ;  /* 0x0000002807107825 */ /* 0x002fc800078e000a */
        /* <DEDUP_REMOVED lines=10> */
[----:B0-----:R-:W-:-:S04]  /*05d0*/  IMAD.WIDE.U32 R14, R7, 0x30, R10 ;  /* 0x00000030070e7825 */ /* 0x001fc800078e000a */
        /* <DEDUP_REMOVED lines=19> */
[----:B------:R0:W2:Y:S04]  /*0710*/  LDG.E R18, desc[UR6][R8.64+0xc] ;  /* 0x00000c0608127981 */ /* 0x0000a8000c1e1900 */
[----:B------:R-:W3:Y:S01]  /*0720*/  LDG.E.64 R16, desc[UR6][R16.64] ;  /* 0x0000000610107981 */ /* 0x000ee2000c1e1b00 */
[----:B------:R-:W-:Y:S01]  /*0730*/  VIADD R12, R12, 0x8 ;  /* 0x000000080c0c7836 */ /* 0x000fe20000000000 */
[----:B------:R-:W-:-:S02]  /*0740*/  LEA R10, P1, R7, R10, 0x6 ;  /* 0x0000000a070a7211 */ /* 0x000fc400078230ff */
[----:B0-----:R-:W-:Y:S02]  /*0750*/  IADD3 R8, P2, PT, R8, 0x20, RZ ;  /* 0x0000002008087810 */ /* 0x001fe40007f5e0ff */
[----:B------:R-:W-:-:S03]  /*0760*/  LEA.HI.X R11, R7, R11, RZ, 0x6, P1 ;  /* 0x0000000b070b7211 */ /* 0x000fc600008f34ff */
[----:B------:R-:W-:Y:S01]  /*0770*/  IMAD.X R9, RZ, RZ, R9, P2 ;  /* 0x000000ffff097224 */ /* 0x000fe200010e0609 */
[----:B--2---:R-:W-:Y:S01]  /*0780*/  SHF.R.S32.HI R22, RZ, 0x1f, R18 ;  /* 0x0000001fff167819 */ /* 0x004fe20000011412 */
[----:B------:R-:W-:-:S04]  /*0790*/  IMAD.WIDE.U32 R18, R18, R7, R4 ;  /* 0x0000000712127225 */ /* 0x000fc800078e0004 */
[----:B------:R-:W-:Y:S01]  /*07a0*/  IMAD R13, R22, R7, RZ ;  /* 0x00000007160d7224 */ /* 0x000fe200078e02ff */
[----:B------:R-:W-:-:S03]  /*07b0*/  LEA R22, P0, R18, UR8, 0x3 ;  /* 0x0000000812167c11 */ /* 0x000fc6000f8018ff */
[----:B------:R-:W-:-:S05]  /*07c0*/  IMAD.IADD R13, R19, 0x1, R13 ;  /* 0x00000001130d7824 */ /* 0x000fca00078e020d */
[----:B------:R-:W-:Y:S02]  /*07d0*/  LEA.HI.X R23, R18, UR9, R13, 0x3, P0 ;  /* 0x0000000912177c11 */ /* 0x000fe400080f1c0d */
[----:B------:R-:W-:-:S03]  /*07e0*/  ISETP.NE.AND P0, PT, R12, RZ, PT ;  /* 0x000000ff0c00720c */ /* 0x000fc60003f05270 */
[----:B---3--:R1:W-:Y:S10]  /*07f0*/  STG.E.64 desc[UR6][R22.64], R16 ;  /* 0x0000001016007986 */ /* 0x0083f4000c101b06 */
[----:B------:R-:W-:Y:S05]  /*0800*/  @P0 BRA `(.L_x_1) ;  /* 0xfffffff800880947 */ /* 0x000fea000383ffff */
.L_x_0:
[----:B------:R-:W-:-:S13]  /*0810*/  LOP3.LUT P0, R8, R0, 0x7, RZ, 0xc0, !PT ;  /* 0x0000000700087812 */ /* 0x000fda000780c0ff */
[----:B0-----:R-:W-:Y:S05]  /*0820*/  @!P0 EXIT ;  /* 0x000000000000894d */ /* 0x001fea0003800000 */
[----:B------:R-:W-:Y:S02]  /*0830*/  ISETP.GE.U32.AND P1, PT, R8, 0x4, PT ;  /* 0x000000040800780c */ /* 0x000fe40003f26070 */
[----:B-1----:R-:W-:-:S04]  /*0840*/  LOP3.LUT R20, R0, 0x3, RZ, 0xc0, !PT ;  /* 0x0000000300147812 */ /* 0x002fc800078ec0ff */
[----:B------:R-:W-:-:S07]  /*0850*/  ISETP.NE.AND P0, PT, R20, RZ, PT ;  /* 0x000000ff1400720c */ /* 0x000fce0003f05270 */
[----:B------:R-:W-:Y:S06]  /*0860*/  @!P1 BRA `(.L_x_2) ;  /* 0x0000000000d49947 */ /* 0x000fec0003800000 */
[----:B------:R-:W0:Y:S01]  /*0870*/  LDC.64 R8, c[0x0][0x388] ;  /* 0x0000e200ff087b82 */ /* 0x000e220000000a00 */
[----:B------:R-:W1:Y:S01]  /*0880*/  LDCU.64 UR8, c[0x0][0x380] ;  /* 0x00007000ff0877ac */ /* 0x000e620008000a00 */
[----:B------:R-:W-:Y:S01]  /*0890*/  IMAD.WIDE.U32 R10, R6, R7, R2 ;  /* 0x00000007060a7225 */ /* 0x000fe200078e0002 */
[----:B------:R-:W-:-:S03]  /*08a0*/  UMOV UR4, URZ ;  /* 0x000000ff00047c82 */ /* 0x000fc60008000000 */
[----:B------:R-:W-:Y:S02]  /*08b0*/  VIADD R11, R11, UR4 ;  /* 0x000000040b0b7c36 */ /* 0x000fe40008000000 */
[----:B0-----:R-:W-:-:S05]  /*08c0*/  IMAD.WIDE.U32 R8, R6, 0x4, R8 ;  /* 0x0000000406087825 */ /* 0x001fca00078e0008 */
[----:B------:R-:W2:Y:S01]  /*08d0*/  LDG.E R14, desc[UR6][R8.64] ;  /* 0x00000006080e7981 */ /* 0x000ea2000c1e1900 */
[----:B-1----:R-:W-:-:S04]  /*08e0*/  LEA R12, P1, R10, UR8, 0x3 ;  /* 0x000000080a0c7c11 */ /* 0x002fc8000f8218ff */
[----:B------:R-:W-:-:S05]  /*08f0*/  LEA.HI.X R13, R10, UR9, R11, 0x3, P1 ;  /* 0x000000090a0d7c11 */ /* 0x000fca00088f1c0b */
        /* <DEDUP_REMOVED lines=9> */
[----:B------:R-:W-:Y:S01]  /*0990*/  IMAD.SHL.U32 R10, R7, 0x8, RZ ;  /* 0x00000008070a7824 */ /* 0x000fe200078e00ff */
[----:B------:R-:W-:-:S04]  /*09a0*/  SHF.R.U32.HI R11, RZ, 0x1d, R7 ;  /* 0x0000001dff0b7819 */ /* 0x000fc80000011607 */
[----:B------:R-:W-:-:S05]  /*09b0*/  IADD3 R12, P1, PT, R10, R12, RZ ;  /* 0x0000000c0a0c7210 */ /* 0x000fca0007f3e0ff */
[----:B------:R-:W-:-:S05]  /*09c0*/  IMAD.X R13, R11, 0x1, R13, P1 ;  /* 0x000000010b0d7824 */ /* 0x000fca00008e060d */
        /* <DEDUP_REMOVED lines=8> */
[----:B0-----:R-:W2:Y:S01]  /*0a50*/  LDG.E R18, desc[UR6][R8.64+0x8] ;  /* 0x0000080608127981 */ /* 0x001ea2000c1e1900 */
        /* <DEDUP_REMOVED lines=11> */
[----:B------:R-:W-:-:S05]  /*0b10*/  IADD3 R10, P1, PT, R10, R16, RZ ;  /* 0x000000100a0a7210 */ /* 0x000fca0007f3e0ff */
[----:B------:R-:W-:-:S06]  /*0b20*/  IMAD.X R11, R11, 0x1, R17, P1 ;  /* 0x000000010b0b7824 */ /* 0x000fcc00008e0611 */
[----:B------:R-:W3:Y:S01]  /*0b30*/  LDG.E.64 R10, desc[UR6][R10.64] ;  /* 0x000000060a0a7981 */ /* 0x000ee2000c1e1b00 */
[----:B------:R-:W-:Y:S01]  /*0b40*/  VIADD R6, R6, 0x4 ;  /* 0x0000000406067836 */ /* 0x000fe20000000000 */
[----:B--2---:R-:W-:Y:S01]  /*0b50*/  SHF.R.S32.HI R16, RZ, 0x1f, R8 ;  /* 0x0000001fff107819 */ /* 0x004fe20000011408 */
[----:B-1----:R-:W-:-:S04]  /*0b60*/  IMAD.WIDE.U32 R14, R8, R7, R4 ;  /* 0x00000007080e7225 */ /* 0x002fc800078e0004 */
[----:B------:R-:W-:Y:S01]  /*0b70*/  IMAD R17, R16, R7, RZ ;  /* 0x0000000710117224 */ /* 0x000fe200078e02ff */
[----:B------:R-:W-:-:S03]  /*0b80*/  LEA R16, P1, R14, UR8, 0x3 ;  /* 0x000000080e107c11 */ /* 0x000fc6000f8218ff */
[----:B------:R-:W-:-:S05]  /*0b90*/  IMAD.IADD R15, R15, 0x1, R17 ;  /* 0x000000010f0f7824 */ /* 0x000fca00078e0211 */
[----:B------:R-:W-:-:S05]  /*0ba0*/  LEA.HI.X R17, R14, UR9, R15, 0x3, P1 ;  /* 0x000000090e117c11 */ /* 0x000fca00088f1c0f */
[----:B---3--:R0:W-:Y:S02]  /*0bb0*/  STG.E.64 desc[UR6][R16.64], R10 ;  /* 0x0000000a10007986 */ /* 0x0081e4000c101b06 */
.L_x_2:
[----:B------:R-:W-:Y:S05]  /*0bc0*/  @!P0 EXIT ;  /* 0x000000000000894d */ /* 0x000fea0003800000 */
[----:B------:R-:W-:Y:S02]  /*0bd0*/  ISETP.NE.AND P1, PT, R20, 0x1, PT ;  /* 0x000000011400780c */ /* 0x000fe40003f25270 */
[----:B------:R-:W-:-:S04]  /*0be0*/  LOP3.LUT R0, R0, 0x1, RZ, 0xc0, !PT ;  /* 0x0000000100007812 */ /* 0x000fc800078ec0ff */
[----:B------:R-:W-:-:S07]  /*0bf0*/  ISETP.NE.U32.AND P0, PT, R0, 0x1, PT ;  /* 0x000000010000780c */ /* 0x000fce0003f05070 */
[----:B------:R-:W-:Y:S06]  /*0c00*/  @!P1 BRA `(.L_x_3) ;  /* 0x0000000000749947 */ /* 0x000fec0003800000 */
[----:B0-----:R-:W0:Y:S01]  /*0c10*/  LDC.64 R10, c[0x0][0x388] ;  /* 0x0000e200ff0a7b82 */ /* 0x001e220000000a00 */
        /* <DEDUP_REMOVED lines=18> */
[----:B------:R-:W-:-:S05]  /*0d40*/  LEA.HI.X R15, R7, R9, RZ, 0x3, P1 ;  /* 0x00000009070f7211 */ /* 0x000fca00008f1cff */
[----:B------:R-:W3:Y:S01]  /*0d50*/  LDG.E.64 R8, desc[UR6][R14.64] ;  /* 0x000000060e087981 */ /* 0x000ee2000c1e1b00 */
[----:B------:R-:W-:Y:S01]  /*0d60*/  VIADD R6, R6, 0x2 ;  /* 0x0000000206067836 */ /* 0x000fe20000000000 */
[----:B--2---:R-:W-:Y:S01]  /*0d70*/  SHF.R.S32.HI R0, RZ, 0x1f, R10 ;  /* 0x0000001fff007819 */ /* 0x004fe2000001140a */
[----:B------:R-:W-:-:S04]  /*0d80*/  IMAD.WIDE.U32 R18, R10, R7, R4 ;  /* 0x000000070a127225 */ /* 0x000fc800078e0004 */
[----:B------:R-:W-:Y:S01]  /*0d90*/  IMAD R21, R0, R7, RZ ;  /* 0x0000000700157224 */ /* 0x000fe200078e02ff */
[----:B------:R-:W-:-:S03]  /*0da0*/  LEA R20, P1, R18, UR8, 0x3 ;  /* 0x0000000812147c11 */ /* 0x000fc6000f8218ff */
[----:B------:R-:W-:-:S05]  /*0db0*/  IMAD.IADD R19, R19, 0x1, R21 ;  /* 0x0000000113137824 */ /* 0x000fca00078e0215 */
[----:B------:R-:W-:-:S05]  /*0dc0*/  LEA.HI.X R21, R18, UR9, R19, 0x3, P1 ;  /* 0x0000000912157c11 */ /* 0x000fca00088f1c13 */
[----:B---3--:R1:W-:Y:S02]  /*0dd0*/  STG.E.64 desc[UR6][R20.64], R8 ;  /* 0x0000000814007986 */ /* 0x0083e4000c101b06 */
.L_x_3:
[----:B------:R-:W-:Y:S05]  /*0de0*/  @P0 EXIT ;  /* 0x000000000000094d */ /* 0x000fea0003800000 */
[----:B-1----:R-:W1:Y:S01]  /*0df0*/  LDC.64 R8, c[0x0][0x388] ;  /* 0x0000e200ff087b82 */ /* 0x002e620000000a00 */
[----:B------:R-:W0:Y:S01]  /*0e00*/  LDCU.64 UR8, c[0x0][0x380] ;  /* 0x00007000ff0877ac */ /* 0x000e220008000a00 */
[----:B------:R-:W-:Y:S01]  /*0e10*/  IMAD.WIDE.U32 R2, R6, R7, R2 ;  /* 0x0000000706027225 */ /* 0x000fe200078e0002 */
[----:B------:R-:W-:-:S03]  /*0e20*/  UMOV UR4, URZ ;  /* 0x000000ff00047c82 */ /* 0x000fc60008000000 */
[----:B------:R-:W-:Y:S02]  /*0e30*/  VIADD R3, R3, UR4 ;  /* 0x0000000403037c36 */ /* 0x000fe40008000000 */
[----:B-1----:R-:W-:-:S06]  /*0e40*/  IMAD.WIDE.U32 R8, R6, 0x4, R8 ;  /* 0x0000000406087825 */ /* 0x002fcc00078e0008 */
[----:B------:R-:W2:Y:S01]  /*0e50*/  LDG.E R8, desc[UR6][R8.64] ;  /* 0x0000000608087981 */ /* 0x000ea2000c1e1900 */
[----:B0-----:R-:W-:-:S04]  /*0e60*/  LEA R10, P0, R2, UR8, 0x3 ;  /* 0x00000008020a7c11 */ /* 0x001fc8000f8018ff */
        /* <DEDUP_REMOVED lines=8> */
[----:B---3--:R-:W-:Y:S01]  /*0ef0*/  STG.E.64 desc[UR6][R6.64], R2 ;  /* 0x0000000206007986 */ /* 0x008fe2000c101b06 */
[----:B------:R-:W-:Y:S05]  /*0f00*/  EXIT ;  /* 0x000000000000794d */ /* 0x000fea0003800000 */
.L_x_4:
[----:B------:R-:W-:-:S00]  /*0f10*/  BRA `(.L_x_4) ;  /* 0xfffffffc00fc7947 */ /* 0x000fc0000383ffff */
[----:B------:R-:W-:-:S00]  /*0f20*/  NOP ;  /* 0x0000000000007918 */ /* 0x000fc00000000000 */
        /* <DEDUP_REMOVED lines=13> */
.L_x_9:


//--------------------- .text._Z20fill_bvk_triu_kernelPdPiS0_iii --------------------------
	.section	.text._Z20fill_bvk_triu_kernelPdPiS0_iii,"ax",@progbits
	.align	128
.text._Z20fill_bvk_triu_kernelPdPiS0_iii:
        .type           _Z20fill_bvk_triu_kernelPdPiS0_iii,@function
        .size           _Z20fill_bvk_triu_kernelPdPiS0_iii,(.L_x_10 - _Z20fill_bvk_triu_kernelPdPiS0_iii)
        .other          _Z20fill_bvk_triu_kernelPdPiS0_iii,@"STO_CUDA_ENTRY STV_DEFAULT"
_Z20fill_bvk_triu_kernelPdPiS0_iii:
[----:B------:R-:W-:Y:S01]  /*0000*/  LDC R1, c[0x0][0x37c] ;  /* 0x0000df00ff017b82 */ /* 0x000fe20000000800 */
[----:B------:R-:W0:Y:S07]  /*0010*/  S2R R3, SR_CTAID.X ;  /* 0x0000000000037919 */ /* 0x000e2e0000002500 */
[----:B------:R-:W0:Y:S01]  /*0020*/  LDC.64 R4, c[0x0][0x388] ;  /* 0x0000e200ff047b82 */ /* 0x000e220000000a00 */
[----:B------:R-:W1:Y:S07]  /*0030*/  LDCU.64 UR4, c[0x0][0x358] ;  /* 0x00006b00ff0477ac */ /* 0x000e6e0008000a00 */
[----:B------:R-:W2:Y:S01]  /*0040*/  LDC R2, c[0x0][0x398] ;  /* 0x0000e600ff027b82 */ /* 0x000ea20000000800 */
[----:B0-----:R-:W-:-:S07]  /*0050*/  IMAD.WIDE.U32 R4, R3, 0x4, R4 ;  /* 0x0000000403047825 */ /* 0x001fce00078e0004 */
[----:B------:R-:W0:Y:S01]  /*0060*/  LDC R3, c[0x0][0x39c] ;  /* 0x0000e700ff037b82 */ /* 0x000e220000000800 */
[----:B-1----:R2:W3:Y:S02]  /*0070*/  LDG.E R0, desc[UR4][R4.64] ;  /* 0x0000000404007981 */ /* 0x0024e4000c1e1900 */
[----:B--2---:R-:W-:Y:S02]  /*0080*/  IABS R4, R2 ;  /* 0x0000000200047213 */ /* 0x004fe40000000000 */
[----:B0-----:R-:W-:-:S04]  /*0090*/  IABS R9, R3 ;  /* 0x0000000300097213 */ /* 0x001fc80000000000 */
[----:B------:R-:W0:Y:S08]  /*00a0*/  I2F.RP R8, R9 ;  /* 0x0000000900087306 */ /* 0x000e300000209400 */
[----:B0-----:R-:W0:Y:S02]  /*00b0*/  MUFU.RCP R8, R8 ;  /* 0x0000000800087308 */ /* 0x001e240000001000 */
[----:B0-----:R-:W-:-:S06]  /*00c0*/  VIADD R6, R8, 0xffffffe ;  /* 0x0ffffffe08067836 */ /* 0x001fcc0000000000 */
[----:B------:R-:W0:Y:S08]  /*00d0*/  I2F.RP R8, R4 ;  /* 0x0000000400087306 */ /* 0x000e300000209400 */
[----:B------:R1:W2:Y:S08]  /*00e0*/  F2I.FTZ.U32.TRUNC.NTZ R7, R6 ;  /* 0x0000000600077305 */ /* 0x0002b0000021f000 */
[----:B0-----:R-:W0:Y:S01]  /*00f0*/  MUFU.RCP R8, R8 ;  /* 0x0000000800087308 */ /* 0x001e220000001000 */
[----:B-1----:R-:W-:-:S02]  /*0100*/  HFMA2 R6, -RZ, RZ, 0, 0 ;  /* 0x00000000ff067431 */ /* 0x002fc400000001ff */
[----:B--2---:R-:W-:-:S04]  /*0110*/  IMAD.MOV R10, RZ, RZ, -R7 ;  /* 0x000000ffff0a7224 */ /* 0x004fc800078e0a07 */
[----:B------:R-:W-:-:S04]  /*0120*/  IMAD R5, R10, R9, RZ ;  /* 0x000000090a057224 */ /* 0x000fc800078e02ff */
[----:B------:R-:W-:Y:S01]  /*0130*/  IMAD.HI.U32 R7, R7, R5, R6 ;  /* 0x0000000507077227 */ /* 0x000fe200078e0006 */
[----:B---3--:R-:W-:-:S05]  /*0140*/  IABS R10, R0 ;  /* 0x00000000000a7213 */ /* 0x008fca0000000000 */
[----:B------:R-:W-:Y:S01]  /*0150*/  IMAD.HI.U32 R5, R7, R10, RZ ;  /* 0x0000000a07057227 */ /* 0x000fe200078e00ff */
[----:B0-----:R-:W-:-:S03]  /*0160*/  IADD3 R7, PT, PT, R8, 0xffffffe, RZ ;  /* 0x0ffffffe08077810 */ /* 0x001fc60007ffe0ff */
[----:B------:R-:W-:-:S03]  /*0170*/  IMAD.MOV R6, RZ, RZ, -R5 ;  /* 0x000000ffff067224 */ /* 0x000fc600078e0a05 */
[----:B------:R-:W0:Y:S01]  /*0180*/  F2I.FTZ.U32.TRUNC.NTZ R7, R7 ;  /* 0x0000000700077305 */ /* 0x000e22000021f000 */
[----:B------:R-:W-:-:S05]  /*0190*/  IMAD R6, R9, R6, R10 ;  /* 0x0000000609067224 */ /* 0x000fca00078e020a */
[----:B------:R-:W-:-:S13]  /*01a0*/  ISETP.GT.U32.AND P2, PT, R9, R6, PT ;  /* 0x000000060900720c */ /* 0x000fda0003f44070 */
[----:B------:R-:W-:Y:S02]  /*01b0*/  @!P2 IMAD.IADD R6, R6, 0x1, -R9 ;  /* 0x000000010606a824 */ /* 0x000fe400078e0a09 */
[----:B------:R-:W-:Y:S01]  /*01c0*/  @!P2 VIADD R5, R5, 0x1 ;  /* 0x000000010505a836 */ /* 0x000fe20000000000 */
[----:B------:R-:W-:Y:S02]  /*01d0*/  ISETP.NE.AND P2, PT, R3, RZ, PT ;  /* 0x000000ff0300720c */ /* 0x000fe40003f45270 */
[----:B------:R-:W-:Y:S02]  /*01e0*/  ISETP.GE.U32.AND P0, PT, R6, R9, PT ;  /* 0x000000090600720c */ /* 0x000fe40003f06070 */
[----:B------:R-:W-:-:S04]  /*01f0*/  LOP3.LUT R6, R0, R3, RZ, 0x3c, !PT ;  /* 0x0000000300067212 */ /* 0x000fc800078e3cff */
[----:B------:R-:W-:Y:S01]  /*0200*/  ISETP.GE.AND P1, PT, R6, RZ, PT ;  /* 0x000000ff0600720c */ /* 0x000fe20003f26270 */
[----:B------:R-:W-:-:S06]  /*0210*/  HFMA2 R6, -RZ, RZ, 0, 0 ;  /* 0x00000000ff067431 */ /* 0x000fcc00000001ff */
[----:B------:R-:W-:-:S05]  /*0220*/  @P0 VIADD R5, R5, 0x1 ;  /* 0x0000000105050836 */ /* 0x000fca0000000000 */
[----:B------:R-:W-:Y:S01]  /*0230*/  MOV R9, R5 ;  /* 0x0000000500097202 */ /* 0x000fe20000000f00 */
[----:B0-----:R-:W-:-:S04]  /*0240*/  IMAD.MOV R5, RZ, RZ, -R7 ;  /* 0x000000ffff057224 */ /* 0x001fc800078e0a07 */
[----:B------:R-:W-:Y:S01]  /*0250*/  @!P1 IMAD.MOV R9, RZ, RZ, -R9 ;  /* 0x000000ffff099224 */ /* 0x000fe200078e0a09 */
[----:B------:R-:W-:Y:S01]  /*0260*/  @!P2 LOP3.LUT R9, RZ, R3, RZ, 0x33, !PT ;  /* 0x00000003ff09a212 */ /* 0x000fe200078e33ff */
[----:B------:R-:W-:-:S03]  /*0270*/  IMAD R5, R5, R4, RZ ;  /* 0x0000000405057224 */ /* 0x000fc600078e02ff */
[----:B------:R-:W-:Y:S01]  /*0280*/  IABS R8, R9 ;  /* 0x0000000900087213 */ /* 0x000fe20000000000 */
[----:B------:R-:W-:-:S04]  /*0290*/  IMAD.HI.U32 R6, R7, R5, R6 ;  /* 0x0000000507067227 */ /* 0x000fc800078e0006 */
[----:B------:R-:W-:-:S04]  /*02a0*/  IMAD.MOV.U32 R5, RZ, RZ, R8 ;  /* 0x000000ffff057224 */ /* 0x000fc800078e0008 */
[----:B------:R-:W-:-:S04]  /*02b0*/  IMAD.HI.U32 R6, R6, R5, RZ ;  /* 0x0000000506067227 */ /* 0x000fc800078e00ff */
[----:B------:R-:W-:-:S04]  /*02c0*/  IMAD.MOV R7, RZ, RZ, -R6 ;  /* 0x000000ffff077224 */ /* 0x000fc800078e0a06 */
[----:B------:R-:W-:-:S05]  /*02d0*/  IMAD R5, R4, R7, R5 ;  /* 0x0000000704057224 */ /* 0x000fca00078e0205 */
[----:B------:R-:W-:-:S13]  /*02e0*/  ISETP.GT.U32.AND P2, PT, R4, R5, PT ;  /* 0x000000050400720c */ /* 0x000fda0003f44070 */
[-C--:B------:R-:W-:Y:S01]  /*02f0*/  @!P2 IADD3 R5, PT, PT, R5, -R4.reuse, RZ ;  /* 0x800000040505a210 */ /* 0x080fe20007ffe0ff */
[----:B------:R-:W-:Y:S01]  /*0300*/  @!P2 VIADD R6, R6, 0x1 ;  /* 0x000000010606a836 */ /* 0x000fe20000000000 */
[----:B------:R-:W-:Y:S02]  /*0310*/  ISETP.NE.AND P2, PT, R2, RZ, PT ;  /* 0x000000ff0200720c */ /* 0x000fe40003f45270 */
[----:B------:R-:W-:Y:S02]  /*0320*/  ISETP.GE.U32.AND P0, PT, R5, R4, PT ;  /* 0x000000040500720c */ /* 0x000fe40003f06070 */
[----:B------:R-:W-:-:S04]  /*0330*/  LOP3.LUT R4, R9, R2, RZ, 0x3c, !PT ;  /* 0x0000000209047212 */ /* 0x000fc800078e3cff */
[----:B------:R-:W-:Y:S02]  /*0340*/  ISETP.GE.AND P1, PT, R4, RZ, PT ;  /* 0x000000ff0400720c */ /* 0x000fe40003f26270 */
[----:B------:R-:W0:Y:S05]  /*0350*/  LDC.64 R4, c[0x0][0x390] ;  /* 0x0000e400ff047b82 */ /* 0x000e2a0000000a00 */
[----:B------:R-:W-:-:S06]  /*0360*/  @P0 VIADD R6, R6, 0x1 ;  /* 0x0000000106060836 */ /* 0x000fcc0000000000 */
[----:B------:R-:W-:Y:S02]  /*0370*/  @!P1 IADD3 R6, PT, PT, -R6, RZ, RZ ;  /* 0x000000ff06069210 */ /* 0x000fe40007ffe1ff */
[----:B------:R-:W-:-:S05]  /*0380*/  @!P2 LOP3.LUT R6, RZ, R2, RZ, 0x33, !PT ;  /* 0x00000002ff06a212 */ /* 0x000fca00078e33ff */
[----:B------:R-:W-:-:S04]  /*0390*/  IMAD.MOV R7, RZ, RZ, -R6 ;  /* 0x000000ffff077224 */ /* 0x000fc800078e0a06 */
[----:B------:R-:W-:-:S04]  /*03a0*/  IMAD R7, R2, R7, R9 ;  /* 0x0000000702077224 */ /* 0x000fc800078e0209 */
[----:B0-----:R-:W-:-:S06]  /*03b0*/  IMAD.WIDE R4, R7, 0x4, R4 ;  /* 0x0000000407047825 */ /* 0x001fcc00078e0204 */
[----:B------:R-:W2:Y:S01]  /*03c0*/  LDG.E R5, desc[UR4][R4.64] ;  /* 0x0000000404057981 */ /* 0x000ea2000c1e1900 */
[----:B------:R-:W-:-:S04]  /*03d0*/  IMAD.MOV R7, RZ, RZ, -R9 ;  /* 0x000000ffff077224 */ /* 0x000fc800078e0a09 */
[----:B------:R-:W-:-:S04]  /*03e0*/  IMAD R7, R3, R7, R0 ;  /* 0x0000000703077224 */ /* 0x000fc800078e0200 */
[----:B--2---:R-:W-:-:S04]  /*03f0*/  IMAD R2, R7, R2, R5 ;  /* 0x0000000207027224 */ /* 0x004fc800078e0205 */
[----:B------:R-:W-:-:S05]  /*0400*/  IMAD R3, R2, R3, R6 ;  /* 0x0000000302037224 */ /* 0x000fca00078e0206 */
[----:B------:R-:W-:-:S13]  /*0410*/  ISETP.NE.AND P0, PT, R3, R0, PT ;  /* 0x000000000300720c */ /* 0x000fda0003f05270 */
[----:B------:R-:W-:Y:S05]  /*0420*/  @!P0 EXIT ;  /* 0x000000000000894d */ /* 0x000fea0003800000 */
[----:B------:R-:W0:Y:S01]  /*0430*/  S2R R11, SR_TID.X ;  /* 0x00000000000b7919 */ /* 0x000e220000002100 */
[----:B------:R-:W0:Y:S02]  /*0440*/  LDCU UR7, c[0x0][0x3a0] ;  /* 0x00007400ff0777ac */ /* 0x000e240008000800 */
[----:B0-----:R-:W-:-:S13]  /*0450*/  ISETP.GE.AND P0, PT, R11, UR7, PT ;  /* 0x000000070b007c0c */ /* 0x001fda000bf06270 */
[----:B------:R-:W-:Y:S05]  /*0460*/  @P0 EXIT ;  /* 0x000000000000094d */ /* 0x000fea0003800000 */
[----:B------:R-:W-:Y:S01]  /*0470*/  SHF.R.S32.HI R6, RZ, 0x1f, R0 ;  /* 0x0000001fff067819 */ /* 0x000fe20000011400 */
[----:B------:R-:W-:Y:S01]  /*0480*/  IMAD.WIDE.U32 R4, R0, UR7, RZ ;  /* 0x0000000700047c25 */ /* 0x000fe2000f8e00ff */
[----:B------:R-:W-:Y:S01]  /*0490*/  SHF.R.S32.HI R7, RZ, 0x1f, R3 ;  /* 0x0000001fff077819 */ /* 0x000fe20000011403 */
[----:B------:R-:W0:Y:S02]  /*04a0*/  LDCU UR6, c[0x0][0x360] ;  /* 0x00006c00ff0677ac */ /* 0x000e240008000800 */
[----:B------:R-:W-:Y:S02]  /*04b0*/  IMAD R13, R6, UR7, RZ ;  /* 0x00000007060d7c24 */ /* 0x000fe4000f8e02ff */
[----:B------:R-:W-:Y:S01]  /*04c0*/  IMAD.WIDE.U32 R2, R3, UR7, RZ ;  /* 0x0000000703027c25 */ /* 0x000fe2000f8e00ff */
[----:B------:R-:W1:Y:S02]  /*04d0*/  LDCU.64 UR8, c[0x0][0x380] ;  /* 0x00007000ff0877ac */ /* 0x000e640008000a00 */
[----:B------:R-:W-:Y:S01]  /*04e0*/  IADD3 R13, PT, PT, R5, R13, RZ ;  /* 0x0000000d050d7210 */ /* 0x000fe20007ffe0ff */
[----:B------:R-:W-:-:S04]  /*04f0*/  IMAD R7, R7, UR7, RZ ;  /* 0x0000000707077c24 */ /* 0x000fc8000f8e02ff */
[----:B------:R-:W-:-:S07]  /*0500*/  IMAD.IADD R15, R3, 0x1, R7 ;  /* 0x00000001030f7824 */ /* 0x000fce00078e0207 */
.L_x_5:
[----:B------:R-:W-:Y:S02]  /*0510*/  SHF.R.S32.HI R0, RZ, 0x1f, R11 ;  /* 0x0000001fff007819 */ /* 0x000fe4000001140b */
[----:B--2---:R-:W-:-:S04]  /*0520*/  IADD3 R7, P0, PT, R11, R4, RZ ;  /* 0x000000040b077210 */ /* 0x004fc80007f1e0ff */
[----:B------:R-:W-:Y:S02]  /*0530*/  IADD3.X R8, PT, PT, R0, R13, RZ, P0, !PT ;  /* 0x0000000d00087210 */ /* 0x000fe400007fe4ff */
[----:B-1----:R-:W-:-:S04]  /*0540*/  LEA R6, P0, R7, UR8, 0x3 ;  /* 0x0000000807067c11 */ /* 0x002fc8000f8018ff */
[----:B------:R-:W-:-:S06]  /*0550*/  LEA.HI.X R7, R7, UR9, R8, 0x3, P0 ;  /* 0x0000000907077c11 */ /* 0x000fcc00080f1c08 */
[----:B------:R-:W2:Y:S01]  /*0560*/  LDG.E.64 R6, desc[UR4][R6.64] ;  /* 0x0000000406067981 */ /* 0x000ea2000c1e1b00 */
[C---:B------:R-:W-:Y:S02]  /*0570*/  IADD3 R9, P0, PT, R11.reuse, R2, RZ ;  /* 0x000000020b097210 */ /* 0x040fe40007f1e0ff */
[----:B0-----:R-:W-:-:S03]  /*0580*/  IADD3 R11, PT, PT, R11, UR6, RZ ;  /* 0x000000060b0b7c10 */ /* 0x001fc6000fffe0ff */
[----:B------:R-:W-:Y:S01]  /*0590*/  IMAD.X R0, R0, 0x1, R15, P0 ;  /* 0x0000000100007824 */ /* 0x000fe200000e060f */
[----:B------:R-:W-:-:S04]  /*05a0*/  LEA R8, P0, R9, UR8, 0x3 ;  /* 0x0000000809087c11 */ /* 0x000fc8000f8018ff */
[----:B------:R-:W-:Y:S02]  /*05b0*/  LEA.HI.X R9, R9, UR9, R0, 0x3, P0 ;  /* 0x0000000909097c11 */ /* 0x000fe400080f1c00 */
[----:B------:R-:W-:-:S03]  /*05c0*/  ISETP.GE.AND P0, PT, R11, UR7, PT ;  /* 0x000000070b007c0c */ /* 0x000fc6000bf06270 */
[----:B--2---:R2:W-:Y:S10]  /*05d0*/  STG.E.64 desc[UR4][R8.64], R6 ;  /* 0x0000000608007986 */ /* 0x0045f4000c101b04 */
[----:B------:R-:W-:Y:S05]  /*05e0*/  @!P0 BRA `(.L_x_5) ;  /* 0xfffffffc00c88947 */ /* 0x000fea000383ffff */
[----:B------:R-:W-:Y:S05]  /*05f0*/  EXIT ;  /* 0x000000000000794d */ /* 0x000fea0003800000 */
.L_x_6:
        /* <DEDUP_REMOVED lines=16> */
.L_x_10:


//--------------------- .text._Z24fill_indexed_triu_kernelPdPiS0_iii --------------------------
	.section	.text._Z24fill_indexed_triu_kernelPdPiS0_iii,"ax",@progbits
	.align	128
.text._Z24fill_indexed_triu_kernelPdPiS0_iii:
        .type           _Z24fill_indexed_triu_kernelPdPiS0_iii,@function
        .size           _Z24fill_indexed_triu_kernelPdPiS0_iii,(.L_x_11 - _Z24fill_indexed_triu_kernelPdPiS0_iii)
        .other          _Z24fill_indexed_triu_kernelPdPiS0_iii,@"STO_CUDA_ENTRY STV_DEFAULT"
_Z24fill_indexed_triu_kernelPdPiS0_iii:
[----:B------:R-:W-:Y:S01]  /*0000*/  LDC R1, c[0x0][0x37c] ;  /* 0x0000df00ff017b82 */ /* 0x000fe20000000800 */
[----:B------:R-:W0:Y:S01]  /*0010*/  S2R R5, SR_CTAID.X ;  /* 0x0000000000057919 */ /* 0x000e220000002500 */
[----:B------:R-:W1:Y:S01]  /*0020*/  LDCU UR4, c[0x0][0x398] ;  /* 0x00007300ff0477ac */ /* 0x000e620008000800 */
[----:B------:R-:W0:Y:S02]  /*0030*/  S2R R0, SR_TID.Y ;  /* 0x0000000000007919 */ /* 0x000e240000002200 */
[----:B0-----:R-:W-:-:S05]  /*0040*/  IMAD R5, R5, 0x10, R0 ;  /* 0x0000001005057824 */ /* 0x001fca00078e0200 */
[----:B-1----:R-:W-:-:S13]  /*0050*/  ISETP.GE.AND P0, PT, R5, UR4, PT ;  /* 0x0000000405007c0c */ /* 0x002fda000bf06270 */
[----:B------:R-:W-:Y:S05]  /*0060*/  @P0 EXIT ;  /* 0x000000000000094d */ /* 0x000fea0003800000 */
[----:B------:R-:W0:Y:S01]  /*0070*/  LDC.64 R2, c[0x0][0x388] ;  /* 0x0000e200ff027b82 */ /* 0x000e220000000a00 */
[----:B------:R-:W1:Y:S01]  /*0080*/  LDCU.64 UR4, c[0x0][0x358] ;  /* 0x00006b00ff0477ac */ /* 0x000e620008000a00 */
[----:B------:R-:W2:Y:S01]  /*0090*/  S2R R9, SR_CTAID.Y ;  /* 0x0000000000097919 */ /* 0x000ea20000002600 */
[----:B------:R-:W3:Y:S05]  /*00a0*/  LDCU UR7, c[0x0][0x3a0] ;  /* 0x00007400ff0777ac */ /* 0x000eea0008000800 */
[----:B------:R-:W4:Y:S01]  /*00b0*/  LDC R8, c[0x0][0x39c] ;  /* 0x0000e700ff087b82 */ /* 0x000f220000000800 */
[----:B0-----:R-:W-:-:S07]  /*00c0*/  IMAD.WIDE R2, R5, 0x4, R2 ;  /* 0x0000000405027825 */ /* 0x001fce00078e0202 */
[----:B------:R-:W2:Y:S01]  /*00d0*/  LDC.64 R4, c[0x0][0x390] ;  /* 0x0000e400ff047b82 */ /* 0x000ea20000000a00 */
[----:B-1----:R0:W5:Y:S01]  /*00e0*/  LDG.E R0, desc[UR4][R2.64] ;  /* 0x0000000402007981 */ /* 0x002162000c1e1900 */
[----:B--2---:R-:W-:-:S06]  /*00f0*/  IMAD.WIDE.U32 R4, R9, 0x4, R4 ;  /* 0x0000000409047825 */ /* 0x004fcc00078e0004 */
[----:B------:R5:W2:Y:S01]  /*0100*/  LDG.E R5, desc[UR4][R4.64] ;  /* 0x0000000404057981 */ /* 0x000aa2000c1e1900 */
[----:B----4-:R-:W-:Y:S01]  /*0110*/  IABS R10, R8 ;  /* 0x00000008000a7213 */ /* 0x010fe20000000000 */
[----:B0-----:R-:W-:-:S03]  /*0120*/  IMAD.MOV.U32 R2, RZ, RZ, RZ ;  /* 0x000000ffff027224 */ /* 0x001fc600078e00ff */
[----:B------:R-:W0:Y:S08]  /*0130*/  I2F.RP R6, R10 ;  /* 0x0000000a00067306 */ /* 0x000e300000209400 */
[----:B0-----:R-:W0:Y:S02]  /*0140*/  MUFU.RCP R6, R6 ;  /* 0x0000000600067308 */ /* 0x001e240000001000 */
[----:B0-----:R-:W-:-:S06]  /*0150*/  VIADD R7, R6, 0xffffffe ;  /* 0x0ffffffe06077836 */ /* 0x001fcc0000000000 */
[----:B------:R-:W0:Y:S02]  /*0160*/  F2I.FTZ.U32.TRUNC.NTZ R3, R7 ;  /* 0x0000000700037305 */ /* 0x000e24000021f000 */
[----:B0-----:R-:W-:-:S05]  /*0170*/  IADD3 R11, PT, PT, RZ, -R3, RZ ;  /* 0x80000003ff0b7210 */ /* 0x001fca0007ffe0ff */
[----:B------:R-:W-:-:S04]  /*0180*/  IMAD R11, R11, R10, RZ ;  /* 0x0000000a0b0b7224 */ /* 0x000fc800078e02ff */
[----:B------:R-:W-:Y:S02]  /*0190*/  IMAD.HI.U32 R2, R3, R11, R2 ;  /* 0x0000000b03027227 */ /* 0x000fe400078e0002 */
[----:B------:R-:W3:Y:S01]  /*01a0*/  S2R R11, SR_TID.X ;  /* 0x00000000000b7919 */ /* 0x000ee20000002100 */
[----:B-----5:R-:W-:-:S05]  /*01b0*/  IABS R4, R0 ;  /* 0x0000000000047213 */ /* 0x020fca0000000000 */
[----:B------:R-:W-:-:S04]  /*01c0*/  IMAD.MOV.U32 R3, RZ, RZ, R4 ;  /* 0x000000ffff037224 */ /* 0x000fc800078e0004 */
[----:B------:R-:W-:-:S05]  /*01d0*/  IMAD.HI.U32 R2, R2, R3, RZ ;  /* 0x0000000302027227 */ /* 0x000fca00078e00ff */
[----:B------:R-:W-:-:S05]  /*01e0*/  IADD3 R4, PT, PT, -R2, RZ, RZ ;  /* 0x000000ff02047210 */ /* 0x000fca0007ffe1ff */
        /* <DEDUP_REMOVED lines=8> */
[----:B------:R-:W-:-:S04]  /*0270*/  IMAD R3, R9, R8, RZ ;  /* 0x0000000809037224 */ /* 0x000fc800078e02ff */
[----:B------:R-:W-:Y:S02]  /*0280*/  IMAD R3, R3, R8, R0 ;  /* 0x0000000803037224 */ /* 0x000fe400078e0200 */
[----:B------:R-:W-:Y:S02]  /*0290*/  @P0 IADD3 R2, PT, PT, R2, 0x1, RZ ;  /* 0x0000000102020810 */ /* 0x000fe40007ffe0ff */
[----:B---3--:R-:W-:-:S04]  /*02a0*/  ISETP.GE.AND P0, PT, R11, UR7, PT ;  /* 0x000000070b007c0c */ /* 0x008fc8000bf06270 */
[----:B------:R-:W-:Y:S01]  /*02b0*/  @!P1 IMAD.MOV R2, RZ, RZ, -R2 ;  /* 0x000000ffff029224 */ /* 0x000fe200078e0a02 */
[----:B------:R-:W-:-:S05]  /*02c0*/  @!P2 LOP3.LUT R2, RZ, R8, RZ, 0x33, !PT ;  /* 0x00000008ff02a212 */ /* 0x000fca00078e33ff */
[----:B--2---:R-:W-:-:S04]  /*02d0*/  IMAD.IADD R5, R5, 0x1, -R2 ;  /* 0x0000000105057824 */ /* 0x004fc800078e0a02 */
[----:B------:R-:W-:-:S04]  /*02e0*/  IMAD R5, R5, R8, R0 ;  /* 0x0000000805057224 */ /* 0x000fc800078e0200 */
[----:B------:R-:W-:-:S05]  /*02f0*/  IMAD R2, R5, R8, R2 ;  /* 0x0000000805027224 */ /* 0x000fca00078e0202 */
[----:B------:R-:W-:-:S13]  /*0300*/  ISETP.EQ.OR P0, PT, R2, R3, P0 ;  /* 0x000000030200720c */ /* 0x000fda0000702670 */
        /* <DEDUP_REMOVED lines=11> */
.L_x_7:
        /* <DEDUP_REMOVED lines=15> */
.L_x_8:
        /* <DEDUP_REMOVED lines=13> */
.L_x_11:


//--------------------- .nv.shared.reserved.0     --------------------------
	.section	.nv.shared.reserved.0,"aw",@nobits
	.weak		__nv_reservedSMEM_offset_0_alias
	.size		__nv_reservedSMEM_offset_0_alias, 0, 64
	.other		__nv_reservedSMEM_offset_0_alias,@"STO_CUDA_RESERVED_SHARED STV_DEFAULT"
__nv_reservedSMEM_offset_0_alias:
	.zero		0
	.zero		64


//--------------------- .nv.constant0._Z17dfill_triu_kernelPdPiii --------------------------
	.section	.nv.constant0._Z17dfill_triu_kernelPdPiii,"a",@progbits
	.sectionflags	@""
	.align	4
.nv.constant0._Z17dfill_triu_kernelPdPiii:
	.zero		920


//--------------------- .nv.constant0._Z20fill_bvk_triu_kernelPdPiS0_iii --------------------------
	.section	.nv.constant0._Z20fill_bvk_triu_kernelPdPiS0_iii,"a",@progbits
	.sectionflags	@""
	.align	4
.nv.constant0._Z20fill_bvk_triu_kernelPdPiS0_iii:
	.zero		932


//--------------------- .nv.constant0._Z24fill_indexed_triu_kernelPdPiS0_iii --------------------------
	.section	.nv.constant0._Z24fill_indexed_triu_kernelPdPiS0_iii,"a",@progbits
	.sectionflags	@""
	.align	4
.nv.constant0._Z24fill_indexed_triu_kernelPdPiS0_iii:
	.zero		932


//--------------------- SYMBOLS --------------------------

	.type		.nv.reservedSmem.offset0,@object
	.size		.nv.reservedSmem.offset0,0x4
